	.headerflags	@"EF_CUDA_TEXMODE_UNIFIED EF_CUDA_64BIT_ADDRESS EF_CUDA_ACCELERATORS EF_CUDA_SM90 EF_CUDA_VIRTUAL_SM(EF_CUDA_SM90)"
	.elftype	@"ET_EXEC"


//--------------------- .nv.info                  --------------------------
	.section	.nv.info,"",@"SHT_CUDA_INFO"
	.align	4


	//----- nvinfo : EIATTR_REGCOUNT
	.align		4
        /*0000*/ 	.byte	0x04, 0x2f
        /*0002*/ 	.short	(.L_2 - .L_1)
	.align		4
.L_1:
        /*0004*/ 	.word	index@(triton_poi_fused_add_clamp_exp_logsumexp_mean_mul_neg_sub_3)
        /*0008*/ 	.word	0x00000020


	//----- nvinfo : EIATTR_MIN_STACK_SIZE
	.align		4
.L_2:
        /*000c*/ 	.byte	0x04, 0x12
        /*000e*/ 	.short	(.L_4 - .L_3)
	.align		4
.L_3:
        /*0010*/ 	.word	index@(triton_poi_fused_add_clamp_exp_logsumexp_mean_mul_neg_sub_3)
        /*0014*/ 	.word	0x00000000


	//----- nvinfo : EIATTR_FRAME_SIZE
	.align		4
.L_4:
        /*0018*/ 	.byte	0x04, 0x11
        /*001a*/ 	.short	(.L_6 - .L_5)
	.align		4
.L_5:
        /*001c*/ 	.word	index@(triton_poi_fused_add_clamp_exp_logsumexp_mean_mul_neg_sub_3)
        /*0020*/ 	.word	0x00000000


	//----- nvinfo : EIATTR_MIN_STACK_SIZE
	.align		4
.L_6:
        /*0024*/ 	.byte	0x04, 0x12
        /*0026*/ 	.short	(.L_8 - .L_7)
	.align		4
.L_7:
        /*0028*/ 	.word	index@(triton_poi_fused_add_clamp_exp_logsumexp_mean_mul_neg_sub_3)
        /*002c*/ 	.word	0x00000000
.L_8:


//--------------------- .nv.info.triton_poi_fused_add_clamp_exp_logsumexp_mean_mul_neg_sub_3 --------------------------
	.section	.nv.info.triton_poi_fused_add_clamp_exp_logsumexp_mean_mul_neg_sub_3,"",@"SHT_CUDA_INFO"
	.sectionflags	@""
	.align	4


	//----- nvinfo : EIATTR_CUDA_API_VERSION
	.align		4
        /*0000*/ 	.byte	0x04, 0x37
        /*0002*/ 	.short	(.L_10 - .L_9)
.L_9:
        /*0004*/ 	.word	0x0000007c


	//----- nvinfo : EIATTR_KPARAM_INFO
	.align		4
.L_10:
        /*0008*/ 	.byte	0x04, 0x17
        /*000a*/ 	.short	(.L_12 - .L_11)
.L_11:
        /*000c*/ 	.word	0x00000000
        /*0010*/ 	.short	0x0007
        /*0012*/ 	.short	0x0038
        /*0014*/ 	.byte	0x00, 0xf4, 0x21, 0x00


	//----- nvinfo : EIATTR_KPARAM_INFO
	.align		4
.L_12:
        /*0018*/ 	.byte	0x04, 0x17
        /*001a*/ 	.short	(.L_14 - .L_13)
.L_13:
        /*001c*/ 	.word	0x00000000
        /*0020*/ 	.short	0x0006
        /*0022*/ 	.short	0x0030
        /*0024*/ 	.byte	0x00, 0xf4, 0x21, 0x00


	//----- nvinfo : EIATTR_KPARAM_INFO
	.align		4
.L_14:
        /*0028*/ 	.byte	0x04, 0x17
        /*002a*/ 	.short	(.L_16 - .L_15)
.L_15:
        /*002c*/ 	.word	0x00000000
        /*0030*/ 	.short	0x0005
        /*0032*/ 	.short	0x0028
        /*0034*/ 	.byte	0x00, 0xf4, 0x21, 0x00


	//----- nvinfo : EIATTR_KPARAM_INFO
	.align		4
.L_16:
        /*0038*/ 	.byte	0x04, 0x17
        /*003a*/ 	.short	(.L_18 - .L_17)
.L_17:
        /*003c*/ 	.word	0x00000000
        /*0040*/ 	.short	0x0004
        /*0042*/ 	.short	0x0020
        /*0044*/ 	.byte	0x00, 0xf4, 0x21, 0x00


	//----- nvinfo : EIATTR_KPARAM_INFO
	.align		4
.L_18:
        /*0048*/ 	.byte	0x04, 0x17
        /*004a*/ 	.short	(.L_20 - .L_19)
.L_19:
        /*004c*/ 	.word	0x00000000
        /*0050*/ 	.short	0x0003
        /*0052*/ 	.short	0x0018
        /*0054*/ 	.byte	0x00, 0xf4, 0x21, 0x00


	//----- nvinfo : EIATTR_KPARAM_INFO
	.align		4
.L_20:
        /*0058*/ 	.byte	0x04, 0x17
        /*005a*/ 	.short	(.L_22 - .L_21)
.L_21:
        /*005c*/ 	.word	0x00000000
        /*0060*/ 	.short	0x0002
        /*0062*/ 	.short	0x0010
        /*0064*/ 	.byte	0x00, 0xf4, 0x21, 0x00


	//----- nvinfo : EIATTR_KPARAM_INFO
	.align		4
.L_22:
        /*0068*/ 	.byte	0x04, 0x17
        /*006a*/ 	.short	(.L_24 - .L_23)
.L_23:
        /*006c*/ 	.word	0x00000000
        /*0070*/ 	.short	0x0001
        /*0072*/ 	.short	0x0008
        /*0074*/ 	.byte	0x00, 0xf4, 0x21, 0x00


	//----- nvinfo : EIATTR_KPARAM_INFO
	.align		4
.L_24:
        /*0078*/ 	.byte	0x04, 0x17
        /*007a*/ 	.short	(.L_26 - .L_25)
.L_25:
        /*007c*/ 	.word	0x00000000
        /*0080*/ 	.short	0x0000
        /*0082*/ 	.short	0x0000
        /*0084*/ 	.byte	0x00, 0xf4, 0x21, 0x00


	//----- nvinfo : EIATTR_SPARSE_MMA_MASK
	.align		4
.L_26:
        /*0088*/ 	.byte	0x03, 0x50
        /*008a*/ 	.short	0x0000


	//----- nvinfo : EIATTR_MAXREG_COUNT
	.align		4
        /*008c*/ 	.byte	0x03, 0x1b
        /*008e*/ 	.short	0x00ff


	//----- nvinfo : EIATTR_EXIT_INSTR_OFFSETS
	.align		4
        /*0090*/ 	.byte	0x04, 0x1c
        /*0092*/ 	.short	(.L_28 - .L_27)


	//   ....[0]....
.L_27:
        /*0094*/ 	.word	0x00000a80


	//   ....[1]....
        /*0098*/ 	.word	0x00000ad0


	//----- nvinfo : EIATTR_REQNTID
	.align		4
.L_28:
        /*009c*/ 	.byte	0x04, 0x10
        /*009e*/ 	.short	(.L_30 - .L_29)
.L_29:
        /*00a0*/ 	.word	0x00000020
        /*00a4*/ 	.word	0x00000001
        /*00a8*/ 	.word	0x00000001


	//----- nvinfo : EIATTR_CBANK_PARAM_SIZE
	.align		4
.L_30:
        /*00ac*/ 	.byte	0x03, 0x19
        /*00ae*/ 	.short	0x0040


	//----- nvinfo : EIATTR_PARAM_CBANK
	.align		4
        /*00b0*/ 	.byte	0x04, 0x0a
        /*00b2*/ 	.short	(.L_32 - .L_31)
	.align		4
.L_31:
        /*00b4*/ 	.word	index@(.nv.constant0.triton_poi_fused_add_clamp_exp_logsumexp_mean_mul_neg_sub_3)
        /*00b8*/ 	.short	0x0210
        /*00ba*/ 	.short	0x0040


	//----- nvinfo : EIATTR_SW_WAR
	.align		4
.L_32:
        /*00bc*/ 	.byte	0x04, 0x36
        /*00be*/ 	.short	(.L_34 - .L_33)
.L_33:
        /*00c0*/ 	.word	0x00000008
.L_34:


//--------------------- .nv.callgraph             --------------------------
	.section	.nv.callgraph,"",@"SHT_CUDA_CALLGRAPH"
	.align	4
	.sectionentsize	8
	.align		4
        /*0000*/ 	.word	0x00000000
	.align		4
        /*0004*/ 	.word	0xffffffff
	.align		4
        /*0008*/ 	.word	0x00000000
	.align		4
        /*000c*/ 	.word	0xfffffffe
	.align		4
        /*0010*/ 	.word	0x00000000
	.align		4
        /*0014*/ 	.word	0xfffffffd
	.align		4
        /*0018*/ 	.word	0x00000000
	.align		4
        /*001c*/ 	.word	0xfffffffc


//--------------------- .nv.constant4             --------------------------
	.section	.nv.constant4,"a",@progbits
	.align	8
	.align		8
.nv.constant4:
        /*0000*/ 	.dword	_$_str


//--------------------- .text.triton_poi_fused_add_clamp_exp_logsumexp_mean_mul_neg_sub_3 --------------------------
	.section	.text.triton_poi_fused_add_clamp_exp_logsumexp_mean_mul_neg_sub_3,"ax",@progbits
	.align	128
        .global         triton_poi_fused_add_clamp_exp_logsumexp_mean_mul_neg_sub_3
        .type           triton_poi_fused_add_clamp_exp_logsumexp_mean_mul_neg_sub_3,@function
        .size           triton_poi_fused_add_clamp_exp_logsumexp_mean_mul_neg_sub_3,(.L_x_1 - triton_poi_fused_add_clamp_exp_logsumexp_mean_mul_neg_sub_3)
        .other          triton_poi_fused_add_clamp_exp_logsumexp_mean_mul_neg_sub_3,@"STO_CUDA_ENTRY STV_DEFAULT"
triton_poi_fused_add_clamp_exp_logsumexp_mean_mul_neg_sub_3:
.text.triton_poi_fused_add_clamp_exp_logsumexp_mean_mul_neg_sub_3:
[----:B------:R-:W0:Y:S08]  /*0000*/  LDC R1, c[0x0][0x28] ;  /* 0x00000a00ff017b82 */ /* 0x000e300000000800 */
[----:B------:R-:W1:Y:S01]  /*0010*/  LDC.64 R2, c[0x0][0x210] ;  /* 0x00008400ff027b82 */ /* 0x000e620000000a00 */
[----:B------:R-:W-:Y:S02]  /*0020*/  ULDC.64 UR4, c[0x0][0x208] ;  /* 0x0000820000047ab9 */ /* 0x000fe40000000a00 */
[----:B-1----:R-:W2:Y:S04]  /*0030*/  LDG.E R15, desc[UR4][R2.64] ;  /* 0x00000004020f7981 */ /* 0x002ea8000c1e1900 */
[----:B------:R-:W3:Y:S04]  /*0040*/  LDG.E R4, desc[UR4][R2.64+0x4] ;  /* 0x0000040402047981 */ /* 0x000ee8000c1e1900 */
[----:B------:R-:W4:Y:S04]  /*0050*/  LDG.E R0, desc[UR4][R2.64+0x8] ;  /* 0x0000080402007981 */ /* 0x000f28000c1e1900 */
[----:B------:R-:W5:Y:S01]  /*0060*/  LDG.E R6, desc[UR4][R2.64+0xc] ;  /* 0x00000c0402067981 */ /* 0x000f62000c1e1900 */
[----:B------:R-:W1:Y:S08]  /*0070*/  LDC.64 R16, c[0x0][0x228] ;  /* 0x00008a00ff107b82 */ /* 0x000e700000000a00 */
[----:B------:R-:W1:Y:S02]  /*0080*/  LDC.64 R20, c[0x0][0x218] ;  /* 0x00008600ff147b82 */ /* 0x000e640000000a00 */
[----:B01----:R-:W5:Y:S06]  /*0090*/  LDG.E R16, desc[UR4][R16.64] ;  /* 0x0000000410107981 */ /* 0x003f6c000c1e1900 */
[----:B------:R-:W0:Y:S01]  /*00a0*/  LDC.64 R22, c[0x0][0x220] ;  /* 0x00008800ff167b82 */ /* 0x000e220000000a00 */
[----:B------:R-:W5:Y:S07]  /*00b0*/  LDG.E R14, desc[UR4][R20.64] ;  /* 0x00000004140e7981 */ /* 0x000f6e000c1e1900 */
[----:B------:R-:W1:Y:S01]  /*00c0*/  LDC.64 R24, c[0x0][0x230] ;  /* 0x00008c00ff187b82 */ /* 0x000e620000000a00 */
[----:B------:R-:W5:Y:S04]  /*00d0*/  LDG.E R11, desc[UR4][R20.64+0x8] ;  /* 0x00000804140b7981 */ /* 0x000f68000c1e1900 */
[----:B------:R-:W5:Y:S04]  /*00e0*/  LDG.E R13, desc[UR4][R20.64+0x4] ;  /* 0x00000404140d7981 */ /* 0x000f68000c1e1900 */
[----:B------:R0:W5:Y:S04]  /*00f0*/  LDG.E R5, desc[UR4][R20.64+0xc] ;  /* 0x00000c0414057981 */ /* 0x000168000c1e1900 */
[----:B0-----:R-:W5:Y:S04]  /*0100*/  LDG.E R9, desc[UR4][R22.64] ;  /* 0x0000000416097981 */ /* 0x001f68000c1e1900 */
[----:B------:R-:W5:Y:S04]  /*0110*/  LDG.E R12, desc[UR4][R22.64+0x4] ;  /* 0x00000404160c7981 */ /* 0x000f68000c1e1900 */
[----:B-1----:R-:W5:Y:S04]  /*0120*/  LDG.E R10, desc[UR4][R24.64] ;  /* 0x00000004180a7981 */ /* 0x002f68000c1e1900 */
[----:B------:R-:W5:Y:S04]  /*0130*/  LDG.E R7, desc[UR4][R24.64+0x4] ;  /* 0x0000040418077981 */ /* 0x000f68000c1e1900 */
[----:B------:R-:W5:Y:S04]  /*0140*/  LDG.E R3, desc[UR4][R22.64+0x8] ;  /* 0x0000080416037981 */ /* 0x000f68000c1e1900 */
[----:B------:R-:W5:Y:S04]  /*0150*/  LDG.E R2, desc[UR4][R24.64+0x8] ;  /* 0x0000080418027981 */ /* 0x000f68000c1e1900 */
[----:B------:R0:W5:Y:S04]  /*0160*/  LDG.E R8, desc[UR4][R22.64+0xc] ;  /* 0x00000c0416087981 */ /* 0x000168000c1e1900 */
[----:B------:R1:W5:Y:S01]  /*0170*/  LDG.E R17, desc[UR4][R24.64+0xc] ;  /* 0x00000c0418117981 */ /* 0x000362000c1e1900 */
[----:B------:R-:W0:Y:S01]  /*0180*/  S2R R29, SR_TID.X ;  /* 0x00000000001d7919 */ /* 0x000e220000002100 */
[----:B------:R-:W-:Y:S01]  /*0190*/  HFMA2.MMA R19, -RZ, RZ, 1.5048828125, 33.21875 ;  /* 0x3e055027ff137435 */ /* 0x000fe200000001ff */
[----:B--2---:R-:W-:-:S02]  /*01a0*/  FSETP.GEU.AND P0, PT, R15, 1.175494350822287508e-38, PT ;  /* 0x008000000f00780b */ /* 0x004fc40003f0e000 */
[----:B---3--:R-:W-:-:S11]  /*01b0*/  FSETP.GEU.AND P1, PT, R4, 1.175494350822287508e-38, PT ;  /* 0x008000000400780b */ /* 0x008fd60003f2e000 */
[----:B------:R-:W-:-:S05]  /*01c0*/  @!P0 FMUL R15, R15, 8388608 ;  /* 0x4b0000000f0f8820 */ /* 0x000fca0000400000 */
[----:B------:R-:W-:-:S04]  /*01d0*/  IADD3 R18, R15, -0x3f2aaaab, RZ ;  /* 0xc0d555550f127810 */ /* 0x000fc80007ffe0ff */
[----:B------:R-:W-:-:S04]  /*01e0*/  LOP3.LUT R26, R18, 0xff800000, RZ, 0xc0, !PT ;  /* 0xff800000121a7812 */ /* 0x000fc800078ec0ff */
[----:B------:R-:W-:Y:S01]  /*01f0*/  IADD3 R18, R15, -R26, RZ ;  /* 0x8000001a0f127210 */ /* 0x000fe20007ffe0ff */
[----:B------:R-:W-:-:S04]  /*0200*/  @!P1 FMUL R4, R4, 8388608 ;  /* 0x4b00000004049820 */ /* 0x000fc80000400000 */
[----:B------:R-:W-:Y:S01]  /*0210*/  FADD R28, R18, -1 ;  /* 0xbf800000121c7421 */ /* 0x000fe20000000000 */
[----:B------:R-:W-:-:S03]  /*0220*/  IADD3 R18, R4, -0x3f2aaaab, RZ ;  /* 0xc0d5555504127810 */ /* 0x000fc60007ffe0ff */
[----:B------:R-:W-:Y:S01]  /*0230*/  FFMA.FTZ R21, R28, -R19, 0.14084610342979431152 ;  /* 0x3e1039f61c157423 */ /* 0x000fe20000010813 */
[----:B------:R-:W-:-:S03]  /*0240*/  LOP3.LUT R27, R18, 0xff800000, RZ, 0xc0, !PT ;  /* 0xff800000121b7812 */ /* 0x000fc600078ec0ff */
[----:B------:R-:W-:Y:S01]  /*0250*/  FFMA.FTZ R21, R28, R21, -0.12148627638816833496 ;  /* 0xbdf8cdcc1c157423 */ /* 0x000fe20000010015 */
[----:B------:R-:W-:-:S03]  /*0260*/  IADD3 R20, R4, -R27, RZ ;  /* 0x8000001b04147210 */ /* 0x000fc60007ffe0ff */
[----:B------:R-:W-:Y:S01]  /*0270*/  FFMA.FTZ R21, R28, R21, 0.13980610668659210205 ;  /* 0x3e0f29551c157423 */ /* 0x000fe20000010015 */
[----:B----4-:R-:W-:-:S03]  /*0280*/  FSETP.GEU.AND P2, PT, R0, 1.175494350822287508e-38, PT ;  /* 0x008000000000780b */ /* 0x010fc60003f4e000 */
[----:B------:R-:W-:Y:S01]  /*0290*/  FFMA.FTZ R21, R28, R21, -0.16684235632419586182 ;  /* 0xbe2ad8b91c157423 */ /* 0x000fe20000010015 */
[----:B0-----:R-:W-:Y:S01]  /*02a0*/  FADD R22, R20, -1 ;  /* 0xbf80000014167421 */ /* 0x001fe20000000000 */
[----:B------:R-:W-:Y:S02]  /*02b0*/  FSEL R18, RZ, -23, P0 ;  /* 0xc1b80000ff127808 */ /* 0x000fe40000000000 */
[----:B------:R-:W-:Y:S01]  /*02c0*/  FFMA.FTZ R21, R28, R21, 0.20012299716472625732 ;  /* 0x3e4ced0b1c157423 */ /* 0x000fe20000010015 */
[----:B------:R-:W-:Y:S01]  /*02d0*/  LOP3.LUT P0, RZ, R29, 0x1f, RZ, 0xc0, !PT ;  /* 0x0000001f1dff7812 */ /* 0x000fe2000780c0ff */
[----:B------:R-:W-:Y:S02]  /*02e0*/  FFMA.FTZ R29, R22, -R19, 0.14084610342979431152 ;  /* 0x3e1039f6161d7423 */ /* 0x000fe40000010813 */
[----:B------:R-:W-:Y:S01]  /*02f0*/  FFMA.FTZ R21, R28, R21, -0.24999669194221496582 ;  /* 0xbe7fff221c157423 */ /* 0x000fe20000010015 */
[----:B-----5:R-:W-:Y:S01]  /*0300*/  FSETP.GEU.AND P4, PT, R6, 1.175494350822287508e-38, PT ;  /* 0x008000000600780b */ /* 0x020fe20003f8e000 */
[----:B------:R-:W-:Y:S01]  /*0310*/  FFMA.FTZ R29, R22, R29, -0.12148627638816833496 ;  /* 0xbdf8cdcc161d7423 */ /* 0x000fe2000001001d */
[----:B------:R-:W-:Y:S01]  /*0320*/  @!P2 FMUL R0, R0, 8388608 ;  /* 0x4b0000000000a820 */ /* 0x000fe20000400000 */
[----:B------:R-:W-:-:S02]  /*0330*/  FFMA.FTZ R21, R28, R21, 0.33333182334899902344 ;  /* 0x3eaaaa781c157423 */ /* 0x000fc40000010015 */
[----:B------:R-:W-:Y:S02]  /*0340*/  FFMA.FTZ R29, R22, R29, 0.13980610668659210205 ;  /* 0x3e0f2955161d7423 */ /* 0x000fe4000001001d */
[----:B------:R-:W-:Y:S01]  /*0350*/  FFMA.FTZ R21, R28, R21, -0.5 ;  /* 0xbf0000001c157423 */ /* 0x000fe20000010015 */
[----:B-1----:R-:W-:Y:S01]  /*0360*/  IADD3 R24, R0, -0x3f2aaaab, RZ ;  /* 0xc0d5555500187810 */ /* 0x002fe20007ffe0ff */
[----:B------:R-:W-:Y:S01]  /*0370*/  FFMA.FTZ R29, R22, R29, -0.16684235632419586182 ;  /* 0xbe2ad8b9161d7423 */ /* 0x000fe2000001001d */
[----:B------:R-:W-:Y:S01]  /*0380*/  I2FP.F32.S32 R23, R26 ;  /* 0x0000001a00177245 */ /* 0x000fe20000201400 */
[----:B------:R-:W-:Y:S01]  /*0390*/  FMUL R25, R28, R21 ;  /* 0x000000151c197220 */ /* 0x000fe20000400000 */
[----:B------:R-:W-:Y:S01]  /*03a0*/  LOP3.LUT R21, R24, 0xff800000, RZ, 0xc0, !PT ;  /* 0xff80000018157812 */ /* 0x000fe200078ec0ff */
[----:B------:R-:W-:Y:S01]  /*03b0*/  FFMA.FTZ R29, R22, R29, 0.20012299716472625732 ;  /* 0x3e4ced0b161d7423 */ /* 0x000fe2000001001d */
[----:B------:R-:W-:Y:S01]  /*03c0*/  @!P4 FMUL R6, R6, 8388608 ;  /* 0x4b0000000606c820 */ /* 0x000fe20000400000 */
[----:B------:R-:W-:Y:S01]  /*03d0*/  FFMA.FTZ R18, R23, 1.1920928955078125e-07, R18 ;  /* 0x3400000017127823 */ /* 0x000fe20000010012 */
[----:B------:R-:W-:Y:S01]  /*03e0*/  FFMA.FTZ R25, R28, R25, R28 ;  /* 0x000000191c197223 */ /* 0x000fe2000001001c */
[----:B------:R-:W-:Y:S01]  /*03f0*/  IADD3 R20, R0, -R21, RZ ;  /* 0x8000001500147210 */ /* 0x000fe20007ffe0ff */
[----:B------:R-:W-:Y:S01]  /*0400*/  FFMA.FTZ R29, R22, R29, -0.24999669194221496582 ;  /* 0xbe7fff22161d7423 */ /* 0x000fe2000001001d */
[----:B------:R-:W-:Y:S01]  /*0410*/  ISETP.GE.U32.AND P3, PT, R15, 0x7f800000, PT ;  /* 0x7f8000000f00780c */ /* 0x000fe20003f66070 */
[----:B------:R-:W-:Y:S01]  /*0420*/  FFMA.FTZ R18, R18, 0.69314718246459960938, R25 ;  /* 0x3f31721812127823 */ /* 0x000fe20000010019 */
[----:B------:R-:W-:Y:S01]  /*0430*/  IADD3 R25, R6, -0x3f2aaaab, RZ ;  /* 0xc0d5555506197810 */ /* 0x000fe20007ffe0ff */
[----:B------:R-:W-:Y:S01]  /*0440*/  FADD R24, R20, -1 ;  /* 0xbf80000014187421 */ /* 0x000fe20000000000 */
[----:B------:R-:W-:-:S02]  /*0450*/  FFMA.FTZ R29, R22, R29, 0.33333182334899902344 ;  /* 0x3eaaaa78161d7423 */ /* 0x000fc4000001001d */
[----:B------:R-:W-:Y:S01]  /*0460*/  LOP3.LUT R25, R25, 0xff800000, RZ, 0xc0, !PT ;  /* 0xff80000019197812 */ /* 0x000fe200078ec0ff */
[----:B------:R-:W-:Y:S01]  /*0470*/  FFMA.FTZ R23, R24, -R19, 0.14084610342979431152 ;  /* 0x3e1039f618177423 */ /* 0x000fe20000010813 */
[----:B------:R-:W-:Y:S02]  /*0480*/  FFMA.FTZ R29, R22, R29, -0.5 ;  /* 0xbf000000161d7423 */ /* 0x000fe4000001001d */
[----:B------:R-:W-:Y:S01]  /*0490*/  IADD3 R26, R6, -R25, RZ ;  /* 0x80000019061a7210 */ /* 0x000fe20007ffe0ff */
[----:B------:R-:W-:Y:S01]  /*04a0*/  FFMA.FTZ R23, R24, R23, -0.12148627638816833496 ;  /* 0xbdf8cdcc18177423 */ /* 0x000fe20000010017 */
[----:B------:R-:W-:Y:S01]  /*04b0*/  FMUL R29, R22, R29 ;  /* 0x0000001d161d7220 */ /* 0x000fe20000400000 */
[----:B------:R-:W-:Y:S02]  /*04c0*/  @P3 MOV R28, 0x7f800000 ;  /* 0x7f800000001c3802 */ /* 0x000fe40000000f00 */
[----:B------:R-:W-:Y:S01]  /*04d0*/  FFMA.FTZ R23, R24, R23, 0.13980610668659210205 ;  /* 0x3e0f295518177423 */ /* 0x000fe20000010017 */
[----:B------:R-:W-:Y:S01]  /*04e0*/  FADD R26, R26, -1 ;  /* 0xbf8000001a1a7421 */ /* 0x000fe20000000000 */
[----:B------:R-:W-:Y:S01]  /*04f0*/  FFMA.FTZ R29, R22, R29, R22 ;  /* 0x0000001d161d7223 */ /* 0x000fe20000010016 */
[C---:B------:R-:W-:Y:S01]  /*0500*/  @P3 FFMA.FTZ R18, R15.reuse, R28, +INF ;  /* 0x7f8000000f123423 */ /* 0x040fe2000001001c */
[----:B------:R-:W-:Y:S01]  /*0510*/  FMUL R22, R16, 1.4426950216293334961 ;  /* 0x3fb8aa3b10167820 */ /* 0x000fe20000400000 */
[----:B------:R-:W-:Y:S01]  /*0520*/  ISETP.GE.U32.AND P3, PT, R4, 0x7f800000, PT ;  /* 0x7f8000000400780c */ /* 0x000fe20003f66070 */
[----:B------:R-:W-:Y:S01]  /*0530*/  FFMA.FTZ R23, R24, R23, -0.16684235632419586182 ;  /* 0xbe2ad8b918177423 */ /* 0x000fe20000010017 */
[----:B------:R-:W-:Y:S01]  /*0540*/  FSEL R20, RZ, -23, P1 ;  /* 0xc1b80000ff147808 */ /* 0x000fe20000800000 */
[----:B------:R-:W-:Y:S01]  /*0550*/  FFMA.FTZ R19, R26, -R19, 0.14084610342979431152 ;  /* 0x3e1039f61a137423 */ /* 0x000fe20000010813 */
[----:B------:R-:W-:-:S02]  /*0560*/  FSETP.NEU.AND P1, PT, R15, RZ, PT ;  /* 0x000000ff0f00720b */ /* 0x000fc40003f2d000 */
[----:B------:R-:W-:Y:S01]  /*0570*/  FSEL R15, RZ, -23, P2 ;  /* 0xc1b80000ff0f7808 */ /* 0x000fe20001000000 */
[----:B------:R-:W-:Y:S01]  /*0580*/  FFMA.FTZ R23, R24, R23, 0.20012299716472625732 ;  /* 0x3e4ced0b18177423 */ /* 0x000fe20000010017 */
[----:B------:R-:W-:Y:S01]  /*0590*/  FSETP.GEU.AND P2, PT, R22, -126, PT ;  /* 0xc2fc00001600780b */ /* 0x000fe20003f4e000 */
[----:B------:R-:W-:Y:S01]  /*05a0*/  FFMA.FTZ R19, R26, R19, -0.12148627638816833496 ;  /* 0xbdf8cdcc1a137423 */ /* 0x000fe20000010013 */
[----:B------:R-:W-:Y:S01]  /*05b0*/  I2FP.F32.S32 R27, R27 ;  /* 0x0000001b001b7245 */ /* 0x000fe20000201400 */
[----:B------:R-:W-:Y:S02]  /*05c0*/  FFMA.FTZ R23, R24, R23, -0.24999669194221496582 ;  /* 0xbe7fff2218177423 */ /* 0x000fe40000010017 */
[----:B------:R-:W-:Y:S01]  /*05d0*/  FFMA.FTZ R19, R26, R19, 0.13980610668659210205 ;  /* 0x3e0f29551a137423 */ /* 0x000fe20000010013 */
[----:B------:R-:W-:Y:S01]  /*05e0*/  I2FP.F32.S32 R16, R21 ;  /* 0x0000001500107245 */ /* 0x000fe20000201400 */
[----:B------:R-:W-:Y:S01]  /*05f0*/  FFMA.FTZ R20, R27, 1.1920928955078125e-07, R20 ;  /* 0x340000001b147823 */ /* 0x000fe20000010014 */
[----:B------:R-:W-:Y:S01]  /*0600*/  FFMA.FTZ R23, R24, R23, 0.33333182334899902344 ;  /* 0x3eaaaa7818177423 */ /* 0x000fe20000010017 */
[----:B------:R-:W-:Y:S01]  /*0610*/  FFMA.FTZ R19, R26, R19, -0.16684235632419586182 ;  /* 0xbe2ad8b91a137423 */ /* 0x000fe20000010013 */
[----:B------:R-:W-:-:S02]  /*0620*/  @P3 MOV R21, 0x7f800000 ;  /* 0x7f80000000153802 */ /* 0x000fc40000000f00 */
[----:B------:R-:W-:Y:S01]  /*0630*/  ISETP.GE.U32.AND P5, PT, R0, 0x7f800000, PT ;  /* 0x7f8000000000780c */ /* 0x000fe20003fa6070 */
[----:B------:R-:W-:Y:S01]  /*0640*/  FFMA.FTZ R23, R24, R23, -0.5 ;  /* 0xbf00000018177423 */ /* 0x000fe20000010017 */
[----:B------:R-:W-:Y:S01]  /*0650*/  FFMA.FTZ R20, R20, 0.69314718246459960938, R29 ;  /* 0x3f31721814147823 */ /* 0x000fe2000001001d */
[----:B------:R-:W-:Y:S01]  /*0660*/  FFMA.FTZ R19, R26, R19, 0.20012299716472625732 ;  /* 0x3e4ced0b1a137423 */ /* 0x000fe20000010013 */
[----:B------:R-:W-:Y:S01]  /*0670*/  @!P2 FMUL R22, R22, 0.5 ;  /* 0x3f0000001616a820 */ /* 0x000fe20000400000 */
[----:B------:R-:W-:Y:S01]  /*0680*/  @P3 FFMA.FTZ R20, R4, R21, +INF ;  /* 0x7f80000004143423 */ /* 0x000fe20000010015 */
[----:B------:R-:W-:Y:S01]  /*0690*/  FSETP.NEU.AND P3, PT, |R14|, +INF , PT ;  /* 0x7f8000000e00780b */ /* 0x000fe20003f6d200 */
[----:B------:R-:W-:Y:S01]  /*06a0*/  FMUL R23, R24, R23 ;  /* 0x0000001718177220 */ /* 0x000fe20000400000 */
[----:B------:R-:W-:Y:S02]  /*06b0*/  FFMA.FTZ R19, R26, R19, -0.24999669194221496582 ;  /* 0xbe7fff221a137423 */ /* 0x000fe40000010013 */
[----:B------:R-:W0:Y:S01]  /*06c0*/  MUFU.EX2 R22, R22 ;  /* 0x0000001600167308 */ /* 0x000e220000000800 */
[----:B------:R-:W-:Y:S01]  /*06d0*/  FSEL R21, R14, RZ, P3 ;  /* 0x000000ff0e157208 */ /* 0x000fe20001800000 */
[----:B------:R-:W-:Y:S01]  /*06e0*/  FFMA.FTZ R15, R16, 1.1920928955078125e-07, R15 ;  /* 0x34000000100f7823 */ /* 0x000fe2000001000f */
[----:B------:R-:W-:Y:S01]  /*06f0*/  ISETP.GE.U32.AND P3, PT, R6, 0x7f800000, PT ;  /* 0x7f8000000600780c */ /* 0x000fe20003f66070 */
[----:B------:R-:W-:Y:S01]  /*0700*/  FFMA.FTZ R24, R24, R23, R24 ;  /* 0x0000001718187223 */ /* 0x000fe20000010018 */
[----:B------:R-:W-:Y:S01]  /*0710*/  FFMA.FTZ R19, R26, R19, 0.33333182334899902344 ;  /* 0x3eaaaa781a137423 */ /* 0x000fe20000010013 */
[----:B------:R-:W-:-:S02]  /*0720*/  FSEL R16, RZ, -23, P4 ;  /* 0xc1b80000ff107808 */ /* 0x000fc40002000000 */
[----:B------:R-:W-:Y:S02]  /*0730*/  @P5 MOV R23, 0x7f800000 ;  /* 0x7f80000000175802 */ /* 0x000fe40000000f00 */
[----:B------:R-:W-:Y:S01]  /*0740*/  FSETP.NEU.AND P4, PT, R4, RZ, PT ;  /* 0x000000ff0400720b */ /* 0x000fe20003f8d000 */
[----:B------:R-:W-:Y:S01]  /*0750*/  FFMA.FTZ R19, R26, R19, -0.5 ;  /* 0xbf0000001a137423 */ /* 0x000fe20000010013 */
[----:B------:R-:W-:Y:S01]  /*0760*/  FFMA.FTZ R15, R15, 0.69314718246459960938, R24 ;  /* 0x3f3172180f0f7823 */ /* 0x000fe20000010018 */
[----:B------:R-:W-:Y:S01]  /*0770*/  FSEL R18, R18, -INF , P1 ;  /* 0xff80000012127808 */ /* 0x000fe20000800000 */
[----:B------:R-:W-:Y:S01]  /*0780*/  @P5 FFMA.FTZ R15, R0, R23, +INF ;  /* 0x7f800000000f5423 */ /* 0x000fe20000010017 */
[----:B------:R-:W-:Y:S01]  /*0790*/  FSEL R20, R20, -INF , P4 ;  /* 0xff80000014147808 */ /* 0x000fe20002000000 */
[----:B------:R-:W-:Y:S01]  /*07a0*/  FMUL R19, R26, R19 ;  /* 0x000000131a137220 */ /* 0x000fe20000400000 */
[----:B------:R-:W-:Y:S02]  /*07b0*/  I2FP.F32.S32 R25, R25 ;  /* 0x0000001900197245 */ /* 0x000fe40000201400 */
[----:B------:R-:W-:-:S02]  /*07c0*/  FSETP.NEU.AND P1, PT, R0, RZ, PT ;  /* 0x000000ff0000720b */ /* 0x000fc40003f2d000 */
[----:B------:R-:W-:Y:S01]  /*07d0*/  FSETP.NEU.AND P4, PT, |R11|, +INF , PT ;  /* 0x7f8000000b00780b */ /* 0x000fe20003f8d200 */
[----:B------:R-:W-:Y:S01]  /*07e0*/  FFMA.FTZ R16, R25, 1.1920928955078125e-07, R16 ;  /* 0x3400000019107823 */ /* 0x000fe20000010010 */
[----:B------:R-:W-:Y:S01]  /*07f0*/  FSEL R15, R15, -INF , P1 ;  /* 0xff8000000f0f7808 */ /* 0x000fe20000800000 */
[----:B------:R-:W-:Y:S01]  /*0800*/  FFMA.FTZ R19, R26, R19, R26 ;  /* 0x000000131a137223 */ /* 0x000fe2000001001a */
[----:B------:R-:W-:Y:S01]  /*0810*/  FSEL R0, R11, RZ, P4 ;  /* 0x000000ff0b007208 */ /* 0x000fe20002000000 */
[----:B0-----:R-:W-:Y:S01]  /*0820*/  @!P2 FMUL R22, R22, R22 ;  /* 0x000000161616a220 */ /* 0x001fe20000400000 */
[----:B------:R-:W-:Y:S02]  /*0830*/  @P3 MOV R11, 0x7f800000 ;  /* 0x7f800000000b3802 */ /* 0x000fe40000000f00 */
[----:B------:R-:W-:Y:S01]  /*0840*/  FSETP.NEU.AND P6, PT, |R13|, +INF , PT ;  /* 0x7f8000000d00780b */ /* 0x000fe20003fcd200 */
[----:B------:R-:W-:Y:S01]  /*0850*/  FFMA.FTZ R16, R16, 0.69314718246459960938, R19 ;  /* 0x3f31721810107823 */ /* 0x000fe20000010013 */
[----:B------:R-:W-:Y:S01]  /*0860*/  FADD R0, R15, R0 ;  /* 0x000000000f007221 */ /* 0x000fe20000000000 */
[----:B------:R-:W-:Y:S01]  /*0870*/  FSETP.NEU.AND P2, PT, R6, RZ, PT ;  /* 0x000000ff0600720b */ /* 0x000fe20003f4d000 */
[-C--:B------:R-:W-:Y:S01]  /*0880*/  FFMA R9, R9, -R22.reuse, R10 ;  /* 0x8000001609097223 */ /* 0x080fe2000000000a */
[----:B------:R-:W-:Y:S01]  /*0890*/  FSEL R13, R13, RZ, P6 ;  /* 0x000000ff0d0d7208 */ /* 0x000fe20003000000 */
[--C-:B------:R-:W-:Y:S01]  /*08a0*/  FFMA R12, R12, -R22, R7.reuse ;  /* 0x800000160c0c7223 */ /* 0x100fe20000000007 */
[----:B------:R-:W-:Y:S01]  /*08b0*/  @P3 FFMA.FTZ R16, R6, R11, +INF ;  /* 0x7f80000006103423 */ /* 0x000fe2000001000b */
[----:B------:R-:W-:-:S02]  /*08c0*/  FADD R15, R10, R7 ;  /* 0x000000070a0f7221 */ /* 0x000fc40000000000 */
[----:B------:R-:W0:Y:S01]  /*08d0*/  @!P0 LDC.64 R6, c[0x0][0x238] ;  /* 0x00008e00ff068b82 */ /* 0x000e220000000a00 */
[----:B------:R-:W-:Y:S01]  /*08e0*/  FADD R9, RZ, R9 ;  /* 0x00000009ff097221 */ /* 0x000fe20000000000 */
[----:B------:R-:W-:Y:S01]  /*08f0*/  FADD R12, RZ, R12 ;  /* 0x0000000cff0c7221 */ /* 0x000fe20000000000 */
[----:B------:R-:W-:Y:S01]  /*0900*/  FFMA R3, R3, -R22, R2 ;  /* 0x8000001603037223 */ /* 0x000fe20000000002 */
[----:B------:R-:W-:Y:S01]  /*0910*/  FSETP.NEU.AND P1, PT, |R5|, +INF , PT ;  /* 0x7f8000000500780b */ /* 0x000fe20003f2d200 */
[----:B------:R-:W-:-:S03]  /*0920*/  FADD R18, R18, R21 ;  /* 0x0000001512127221 */ /* 0x000fc60000000000 */
[----:B------:R-:W1:Y:S01]  /*0930*/  @!P0 LDC.64 R10, c[0x0][0x240] ;  /* 0x00009000ff0a8b82 */ /* 0x000e620000000a00 */
[----:B------:R-:W-:Y:S01]  /*0940*/  FADD R13, R20, R13 ;  /* 0x0000000d140d7221 */ /* 0x000fe20000000000 */
[----:B------:R-:W-:Y:S01]  /*0950*/  FADD R4, R2, R15 ;  /* 0x0000000f02047221 */ /* 0x000fe20000000000 */
[----:B------:R-:W-:Y:S01]  /*0960*/  FADD R9, R9, R12 ;  /* 0x0000000c09097221 */ /* 0x000fe20000000000 */
[----:B------:R-:W-:Y:S01]  /*0970*/  FFMA R8, R8, -R22, R17 ;  /* 0x8000001608087223 */ /* 0x000fe20000000011 */
[----:B------:R-:W-:Y:S01]  /*0980*/  FADD R2, RZ, R3 ;  /* 0x00000003ff027221 */ /* 0x000fe20000000000 */
[----:B------:R-:W-:Y:S01]  /*0990*/  FSEL R5, R5, RZ, P1 ;  /* 0x000000ff05057208 */ /* 0x000fe20000800000 */
[----:B------:R-:W-:Y:S01]  /*09a0*/  FADD R13, R13, R18 ;  /* 0x000000120d0d7221 */ /* 0x000fe20000000000 */
[----:B------:R-:W-:Y:S01]  /*09b0*/  FSEL R16, R16, -INF , P2 ;  /* 0xff80000010107808 */ /* 0x000fe20001000000 */
[----:B------:R-:W-:Y:S01]  /*09c0*/  FADD R2, R9, R2 ;  /* 0x0000000209027221 */ /* 0x000fe20000000000 */
[----:B------:R-:W-:Y:S01]  /*09d0*/  FADD R3, RZ, R8 ;  /* 0x00000008ff037221 */ /* 0x000fe20000000000 */
[----:B------:R-:W-:Y:S01]  /*09e0*/  FADD R17, R17, R4 ;  /* 0x0000000411117221 */ /* 0x000fe20000000000 */
[----:B------:R-:W-:Y:S01]  /*09f0*/  FADD R0, R13, R0 ;  /* 0x000000000d007221 */ /* 0x000fe20000000000 */
[----:B------:R-:W-:Y:S01]  /*0a00*/  FADD R5, R16, R5 ;  /* 0x0000000510057221 */ /* 0x000fe20000000000 */
[----:B------:R-:W-:Y:S01]  /*0a10*/  FADD R4, R2, R3 ;  /* 0x0000000302047221 */ /* 0x000fe20000000000 */
[----:B------:R-:W-:-:S02]  /*0a20*/  FMUL R17, R17, 0.25 ;  /* 0x3e80000011117820 */ /* 0x000fc40000400000 */
[----:B------:R-:W-:Y:S02]  /*0a30*/  FADD R0, R5, R0 ;  /* 0x0000000005007221 */ /* 0x000fe40000000000 */
[--C-:B------:R-:W-:Y:S02]  /*0a40*/  FFMA R3, R4, 0.25, -R17.reuse ;  /* 0x3e80000004037823 */ /* 0x100fe40000000811 */
[----:B------:R-:W-:-:S03]  /*0a50*/  FFMA R17, R0, 0.25, R17 ;  /* 0x3e80000000117823 */ /* 0x000fc60000000011 */
[----:B0-----:R0:W-:Y:S04]  /*0a60*/  @!P0 STG.E desc[UR4][R6.64], R3 ;  /* 0x0000000306008986 */ /* 0x0011e8000c101904 */
[----:B-1----:R0:W-:Y:S02]  /*0a70*/  @!P0 STG.E desc[UR4][R10.64], R17 ;  /* 0x000000110a008986 */ /* 0x0021e4000c101904 */
[----:B0-----:R-:W-:Y:S05]  /*0a80*/  @P0 EXIT ;  /* 0x000000000000094d */ /* 0x001fea0003800000 */
[----:B0-----:R-:W0:Y:S01]  /*0a90*/  LDC.64 R2, c[0x0][0x248] ;  /* 0x00009200ff027b82 */ /* 0x001e220000000a00 */
[----:B------:R-:W-:-:S04]  /*0aa0*/  FMUL R5, R4, 0.25 ;  /* 0x3e80000004057820 */ /* 0x000fc80000400000 */
[----:B------:R-:W-:-:S05]  /*0ab0*/  FFMA R5, R0, 0.25, R5 ;  /* 0x3e80000000057823 */ /* 0x000fca0000000005 */
[----:B0-----:R-:W-:Y:S01]  /*0ac0*/  STG.E desc[UR4][R2.64], R5 ;  /* 0x0000000502007986 */ /* 0x001fe2000c101904 */
[----:B------:R-:W-:Y:S05]  /*0ad0*/  EXIT ;  /* 0x000000000000794d */ /* 0x000fea0003800000 */
.L_x_0:
[----:B------:R-:W-:-:S00]  /*0ae0*/  BRA `(.L_x_0) ;  /* 0xfffffffc00fc7947 */ /* 0x000fc0000383ffff */
[----:B------:R-:W-:-:S00]  /*0af0*/  NOP ;  /* 0x0000000000007918 */ /* 0x000fc00000000000 */
        /* <DEDUP_REMOVED lines=8> */
.L_x_1:


//--------------------- .nv.global.init           --------------------------
	.section	.nv.global.init,"aw",@progbits
.nv.global.init:
	.type		_$_str,@object
	.size		_$_str,(.L_0 - _$_str)
_$_str:
        /*0000*/ 	.byte	0x5f, 0x5f, 0x43, 0x55, 0x44, 0x41, 0x5f, 0x46, 0x54, 0x5a, 0x00
.L_0:


//--------------------- .nv.constant0.triton_poi_fused_add_clamp_exp_logsumexp_mean_mul_neg_sub_3 --------------------------
	.section	.nv.constant0.triton_poi_fused_add_clamp_exp_logsumexp_mean_mul_neg_sub_3,"a",@progbits
	.sectionflags	@""
	.align	4
.nv.constant0.triton_poi_fused_add_clamp_exp_logsumexp_mean_mul_neg_sub_3:
	.zero		592
